	.headerflags	@"EF_CUDA_TEXMODE_UNIFIED EF_CUDA_64BIT_ADDRESS EF_CUDA_ACCELERATORS EF_CUDA_SM90 EF_CUDA_VIRTUAL_SM(EF_CUDA_SM90)"
	.elftype	@"ET_EXEC"


//--------------------- .nv.info                  --------------------------
	.section	.nv.info,"",@"SHT_CUDA_INFO"
	.align	4


	//----- nvinfo : EIATTR_REGCOUNT
	.align		4
        /*0000*/ 	.byte	0x04, 0x2f
        /*0002*/ 	.short	(.L_2 - .L_1)
	.align		4
.L_1:
        /*0004*/ 	.word	index@(triton_poi_fused_cat_2)
        /*0008*/ 	.word	0x00000011


	//----- nvinfo : EIATTR_MIN_STACK_SIZE
	.align		4
.L_2:
        /*000c*/ 	.byte	0x04, 0x12
        /*000e*/ 	.short	(.L_4 - .L_3)
	.align		4
.L_3:
        /*0010*/ 	.word	index@(triton_poi_fused_cat_2)
        /*0014*/ 	.word	0x00000000


	//----- nvinfo : EIATTR_FRAME_SIZE
	.align		4
.L_4:
        /*0018*/ 	.byte	0x04, 0x11
        /*001a*/ 	.short	(.L_6 - .L_5)
	.align		4
.L_5:
        /*001c*/ 	.word	index@(triton_poi_fused_cat_2)
        /*0020*/ 	.word	0x00000000


	//----- nvinfo : EIATTR_MIN_STACK_SIZE
	.align		4
.L_6:
        /*0024*/ 	.byte	0x04, 0x12
        /*0026*/ 	.short	(.L_8 - .L_7)
	.align		4
.L_7:
        /*0028*/ 	.word	index@(triton_poi_fused_cat_2)
        /*002c*/ 	.word	0x00000000
.L_8:


//--------------------- .nv.info.triton_poi_fused_cat_2 --------------------------
	.section	.nv.info.triton_poi_fused_cat_2,"",@"SHT_CUDA_INFO"
	.sectionflags	@""
	.align	4


	//----- nvinfo : EIATTR_CUDA_API_VERSION
	.align		4
        /*0000*/ 	.byte	0x04, 0x37
        /*0002*/ 	.short	(.L_10 - .L_9)
.L_9:
        /*0004*/ 	.word	0x0000007c


	//----- nvinfo : EIATTR_KPARAM_INFO
	.align		4
.L_10:
        /*0008*/ 	.byte	0x04, 0x17
        /*000a*/ 	.short	(.L_12 - .L_11)
.L_11:
        /*000c*/ 	.word	0x00000000
        /*0010*/ 	.short	0x0003
        /*0012*/ 	.short	0x0018
        /*0014*/ 	.byte	0x00, 0xf0, 0x11, 0x00


	//----- nvinfo : EIATTR_KPARAM_INFO
	.align		4
.L_12:
        /*0018*/ 	.byte	0x04, 0x17
        /*001a*/ 	.short	(.L_14 - .L_13)
.L_13:
        /*001c*/ 	.word	0x00000000
        /*0020*/ 	.short	0x0002
        /*0022*/ 	.short	0x0010
        /*0024*/ 	.byte	0x00, 0xf4, 0x21, 0x00


	//----- nvinfo : EIATTR_KPARAM_INFO
	.align		4
.L_14:
        /*0028*/ 	.byte	0x04, 0x17
        /*002a*/ 	.short	(.L_16 - .L_15)
.L_15:
        /*002c*/ 	.word	0x00000000
        /*0030*/ 	.short	0x0001
        /*0032*/ 	.short	0x0008
        /*0034*/ 	.byte	0x00, 0xf4, 0x21, 0x00


	//----- nvinfo : EIATTR_KPARAM_INFO
	.align		4
.L_16:
        /*0038*/ 	.byte	0x04, 0x17
        /*003a*/ 	.short	(.L_18 - .L_17)
.L_17:
        /*003c*/ 	.word	0x00000000
        /*0040*/ 	.short	0x0000
        /*0042*/ 	.short	0x0000
        /*0044*/ 	.byte	0x00, 0xf4, 0x21, 0x00


	//----- nvinfo : EIATTR_SPARSE_MMA_MASK
	.align		4
.L_18:
        /*0048*/ 	.byte	0x03, 0x50
        /*004a*/ 	.short	0x0000


	//----- nvinfo : EIATTR_MAXREG_COUNT
	.align		4
        /*004c*/ 	.byte	0x03, 0x1b
        /*004e*/ 	.short	0x00ff


	//----- nvinfo : EIATTR_EXIT_INSTR_OFFSETS
	.align		4
        /*0050*/ 	.byte	0x04, 0x1c
        /*0052*/ 	.short	(.L_20 - .L_19)


	//   ....[0]....
.L_19:
        /*0054*/ 	.word	0x00000a50


	//   ....[1]....
        /*0058*/ 	.word	0x00000a70


	//----- nvinfo : EIATTR_REQNTID
	.align		4
.L_20:
        /*005c*/ 	.byte	0x04, 0x10
        /*005e*/ 	.short	(.L_22 - .L_21)
.L_21:
        /*0060*/ 	.word	0x00000080
        /*0064*/ 	.word	0x00000001
        /*0068*/ 	.word	0x00000001


	//----- nvinfo : EIATTR_CRS_STACK_SIZE
	.align		4
.L_22:
        /*006c*/ 	.byte	0x04, 0x1e
        /*006e*/ 	.short	(.L_24 - .L_23)
.L_23:
        /*0070*/ 	.word	0x00000000


	//----- nvinfo : EIATTR_CBANK_PARAM_SIZE
	.align		4
.L_24:
        /*0074*/ 	.byte	0x03, 0x19
        /*0076*/ 	.short	0x001c


	//----- nvinfo : EIATTR_PARAM_CBANK
	.align		4
        /*0078*/ 	.byte	0x04, 0x0a
        /*007a*/ 	.short	(.L_26 - .L_25)
	.align		4
.L_25:
        /*007c*/ 	.word	index@(.nv.constant0.triton_poi_fused_cat_2)
        /*0080*/ 	.short	0x0210
        /*0082*/ 	.short	0x001c


	//----- nvinfo : EIATTR_SW_WAR
	.align		4
.L_26:
        /*0084*/ 	.byte	0x04, 0x36
        /*0086*/ 	.short	(.L_28 - .L_27)
.L_27:
        /*0088*/ 	.word	0x00000008
.L_28:


//--------------------- .nv.callgraph             --------------------------
	.section	.nv.callgraph,"",@"SHT_CUDA_CALLGRAPH"
	.align	4
	.sectionentsize	8
	.align		4
        /*0000*/ 	.word	0x00000000
	.align		4
        /*0004*/ 	.word	0xffffffff
	.align		4
        /*0008*/ 	.word	0x00000000
	.align		4
        /*000c*/ 	.word	0xfffffffe
	.align		4
        /*0010*/ 	.word	0x00000000
	.align		4
        /*0014*/ 	.word	0xfffffffd
	.align		4
        /*0018*/ 	.word	0x00000000
	.align		4
        /*001c*/ 	.word	0xfffffffc


//--------------------- .nv.constant4             --------------------------
	.section	.nv.constant4,"a",@progbits
	.align	8
	.align		8
.nv.constant4:
        /*0000*/ 	.dword	_$_str


//--------------------- .text.triton_poi_fused_cat_2 --------------------------
	.section	.text.triton_poi_fused_cat_2,"ax",@progbits
	.align	128
        .global         triton_poi_fused_cat_2
        .type           triton_poi_fused_cat_2,@function
        .size           triton_poi_fused_cat_2,(.L_x_11 - triton_poi_fused_cat_2)
        .other          triton_poi_fused_cat_2,@"STO_CUDA_ENTRY STV_DEFAULT"
triton_poi_fused_cat_2:
.text.triton_poi_fused_cat_2:
[----:B------:R-:W0:Y:S02]  /*0000*/  LDC R1, c[0x0][0x28] ;  /* 0x00000a00ff017b82 */ /* 0x000e240000000800 */
[----:B------:R-:W1:Y:S01]  /*0010*/  S2R R0, SR_TID.X ;  /* 0x0000000000007919 */ /* 0x000e620000002100 */
[----:B------:R-:W-:Y:S01]  /*0020*/  ULDC.64 UR4, c[0x0][0x218] ;  /* 0x0000860000047ab9 */ /* 0x000fe20000000a00 */
[----:B------:R-:W2:Y:S01]  /*0030*/  LDC.64 R8, c[0x0][0x210] ;  /* 0x00008400ff087b82 */ /* 0x000ea20000000a00 */
[----:B------:R-:W3:Y:S01]  /*0040*/  S2R R3, SR_CTAID.X ;  /* 0x0000000000037919 */ /* 0x000ee20000002500 */
[----:B-1----:R-:W-:-:S04]  /*0050*/  SHF.L.U32 R0, R0, 0x1, RZ ;  /* 0x0000000100007819 */ /* 0x002fc800000006ff */
[----:B------:R-:W-:-:S04]  /*0060*/  LOP3.LUT R0, R0, 0xfe, RZ, 0xc0, !PT ;  /* 0x000000fe00007812 */ /* 0x000fc800078ec0ff */
[----:B---3--:R-:W-:-:S04]  /*0070*/  LEA R2, R3, R0, 0x8 ;  /* 0x0000000003027211 */ /* 0x008fc800078e40ff */
[----:B------:R-:W-:Y:S02]  /*0080*/  SHF.R.S32.HI R3, RZ, 0x1f, R2 ;  /* 0x0000001fff037819 */ /* 0x000fe40000011402 */
[----:B------:R-:W-:Y:S02]  /*0090*/  ISETP.GE.AND P0, PT, R2, 0x100, PT ;  /* 0x000001000200780c */ /* 0x000fe40003f06270 */
[CC--:B------:R-:W-:Y:S02]  /*00a0*/  LEA.HI R0, R3.reuse, R2.reuse, RZ, 0x4 ;  /* 0x0000000203007211 */ /* 0x0c0fe400078f20ff */
[----:B------:R-:W-:Y:S02]  /*00b0*/  LEA.HI R12, R3, R2, RZ, 0x6 ;  /* 0x00000002030c7211 */ /* 0x000fe400078f30ff */
[----:B------:R-:W-:Y:S02]  /*00c0*/  SHF.R.S32.HI R4, RZ, 0x4, R0 ;  /* 0x00000004ff047819 */ /* 0x000fe40000011400 */
[----:B------:R-:W-:-:S02]  /*00d0*/  LOP3.LUT R3, R0, 0xfffffff0, RZ, 0xc0, !PT ;  /* 0xfffffff000037812 */ /* 0x000fc400078ec0ff */
[----:B------:R-:W-:Y:S02]  /*00e0*/  LEA.HI R5, R4, R4, RZ, 0x2 ;  /* 0x0000000404057211 */ /* 0x000fe400078f10ff */
[----:B------:R-:W-:Y:S01]  /*00f0*/  SHF.R.S32.HI R6, RZ, 0x6, R12 ;  /* 0x00000006ff067819 */ /* 0x000fe2000001140c */
[----:B------:R-:W-:Y:S01]  /*0100*/  IMAD.IADD R3, R2, 0x1, -R3 ;  /* 0x0000000102037824 */ /* 0x000fe200078e0a03 */
[----:B------:R-:W-:Y:S02]  /*0110*/  LOP3.LUT R5, R5, 0xfffffffc, RZ, 0xc0, !PT ;  /* 0xfffffffc05057812 */ /* 0x000fe400078ec0ff */
[----:B------:R-:W-:Y:S02]  /*0120*/  SHF.L.U32 R0, R6, 0x5, RZ ;  /* 0x0000000506007819 */ /* 0x000fe400000006ff */
[----:B------:R-:W-:Y:S01]  /*0130*/  SHF.R.S32.HI R6, RZ, 0x1f, R3 ;  /* 0x0000001fff067819 */ /* 0x000fe20000011403 */
[----:B------:R-:W-:Y:S01]  /*0140*/  IMAD.IADD R5, R4, 0x1, -R5 ;  /* 0x0000000104057824 */ /* 0x000fe200078e0a05 */
[----:B------:R-:W-:-:S04]  /*0150*/  SHF.R.S32.HI R7, RZ, 0x1f, R0 ;  /* 0x0000001fff077819 */ /* 0x000fc80000011400 */
[C---:B------:R-:W-:Y:S02]  /*0160*/  SHF.L.U32 R4, R5.reuse, 0x4, RZ ;  /* 0x0000000405047819 */ /* 0x040fe400000006ff */
[----:B------:R-:W-:Y:S02]  /*0170*/  ISETP.GT.AND P3, PT, R5, 0x1, !P0 ;  /* 0x000000010500780c */ /* 0x000fe40004764270 */
[----:B------:R-:W-:Y:S02]  /*0180*/  IADD3 R3, P1, P2, R4, R3, R0 ;  /* 0x0000000304037210 */ /* 0x000fe40007a3e000 */
[----:B------:R-:W-:-:S04]  /*0190*/  SHF.R.S32.HI R4, RZ, 0x1f, R4 ;  /* 0x0000001fff047819 */ /* 0x000fc80000011404 */
[----:B------:R-:W-:Y:S02]  /*01a0*/  IADD3.X R4, R4, R6, R7, P1, P2 ;  /* 0x0000000604047210 */ /* 0x000fe40000fe4407 */
[----:B------:R-:W-:Y:S02]  /*01b0*/  CS2R R6, SRZ ;  /* 0x0000000000067805 */ /* 0x000fe4000001ff00 */
[----:B------:R-:W-:-:S04]  /*01c0*/  LEA R10, P1, R3, UR4, 0x2 ;  /* 0x00000004030a7c11 */ /* 0x000fc8000f8210ff */
[----:B------:R-:W-:Y:S01]  /*01d0*/  LEA.HI.X R11, R3, UR5, R4, 0x2, P1 ;  /* 0x00000005030b7c11 */ /* 0x000fe200088f1404 */
[----:B------:R-:W-:-:S04]  /*01e0*/  ULDC.64 UR4, c[0x0][0x208] ;  /* 0x0000820000047ab9 */ /* 0x000fc80000000a00 */
[----:B------:R-:W3:Y:S01]  /*01f0*/  @P3 LDG.E.64 R6, desc[UR4][R10.64+-0x80] ;  /* 0xffff80040a063981 */ /* 0x000ee2000c1e1b00 */
[----:B------:R-:W-:Y:S02]  /*0200*/  LOP3.LUT R3, R12, 0xffffffc0, RZ, 0xc0, !PT ;  /* 0xffffffc00c037812 */ /* 0x000fe400078ec0ff */
[----:B------:R-:W-:Y:S02]  /*0210*/  ISETP.GE.AND P1, PT, R5, 0x2, PT ;  /* 0x000000020500780c */ /* 0x000fe40003f26270 */
[----:B------:R-:W-:Y:S02]  /*0220*/  CS2R R4, SRZ ;  /* 0x0000000000047805 */ /* 0x000fe4000001ff00 */
[----:B------:R-:W-:Y:S02]  /*0230*/  IADD3 R3, R0, R2, -R3 ;  /* 0x0000000200037210 */ /* 0x000fe40007ffe803 */
[----:B------:R-:W-:-:S03]  /*0240*/  ISETP.LT.AND P2, PT, R2, 0x100, !P1 ;  /* 0x000001000200780c */ /* 0x000fc60004f41270 */
[----:B--2---:R-:W-:Y:S01]  /*0250*/  IMAD.WIDE R8, R3, 0x4, R8 ;  /* 0x0000000403087825 */ /* 0x004fe200078e0208 */
[----:B------:R-:W-:-:S09]  /*0260*/  HFMA2.MMA R13, -RZ, RZ, 1.625, 0 ;  /* 0x3e800000ff0d7435 */ /* 0x000fd200000001ff */
[----:B------:R1:W5:Y:S01]  /*0270*/  @P2 LDG.E.64 R4, desc[UR4][R8.64] ;  /* 0x0000000408042981 */ /* 0x000362000c1e1b00 */
[----:B------:R-:W-:Y:S01]  /*0280*/  MOV R14, 0x3d39bf78 ;  /* 0x3d39bf78000e7802 */ /* 0x000fe20000000f00 */
[----:B------:R-:W-:Y:S01]  /*0290*/  BSSY B0, `(.L_x_0) ;  /* 0x000003e000007945 */ /* 0x000fe20003800000 */
[----:B---3--:R-:W-:Y:S02]  /*02a0*/  SEL R3, R6, RZ, P3 ;  /* 0x000000ff06037207 */ /* 0x008fe40001800000 */
[----:B------:R-:W-:-:S03]  /*02b0*/  SEL R6, R7, RZ, P3 ;  /* 0x000000ff07067207 */ /* 0x000fc60001800000 */
[----:B------:R-:W-:Y:S02]  /*02c0*/  FMUL R10, R3, 1.4426950216293334961 ;  /* 0x3fb8aa3b030a7820 */ /* 0x000fe40000400000 */
[----:B------:R-:W-:-:S03]  /*02d0*/  FMUL R11, R6, 1.4426950216293334961 ;  /* 0x3fb8aa3b060b7820 */ /* 0x000fc60000400000 */
[----:B------:R-:W-:Y:S02]  /*02e0*/  FSETP.GEU.AND P3, PT, R10, -126, PT ;  /* 0xc2fc00000a00780b */ /* 0x000fe40003f6e000 */
[----:B------:R-:W-:-:S11]  /*02f0*/  FSETP.GEU.AND P4, PT, R11, -126, PT ;  /* 0xc2fc00000b00780b */ /* 0x000fd60003f8e000 */
[----:B------:R-:W-:Y:S02]  /*0300*/  @!P3 FMUL R10, R10, 0.5 ;  /* 0x3f0000000a0ab820 */ /* 0x000fe40000400000 */
[----:B------:R-:W-:Y:S02]  /*0310*/  @!P4 FMUL R11, R11, 0.5 ;  /* 0x3f0000000b0bc820 */ /* 0x000fe40000400000 */
[----:B------:R-:W2:Y:S08]  /*0320*/  MUFU.EX2 R0, R10 ;  /* 0x0000000a00007308 */ /* 0x000eb00000000800 */
[----:B------:R-:W3:Y:S01]  /*0330*/  MUFU.EX2 R7, R11 ;  /* 0x0000000b00077308 */ /* 0x000ee20000000800 */
[----:B--2---:R-:W-:Y:S01]  /*0340*/  @!P3 FMUL R0, R0, R0 ;  /* 0x000000000000b220 */ /* 0x004fe20000400000 */
[----:B------:R-:W-:-:S03]  /*0350*/  FSETP.GT.AND P3, PT, R3, 20, PT ;  /* 0x41a000000300780b */ /* 0x000fc60003f64000 */
[C---:B-1----:R-:W-:Y:S01]  /*0360*/  FADD.FTZ.RZ R8, R0.reuse, 1 ;  /* 0x3f80000000087421 */ /* 0x042fe2000001c000 */
[----:B------:R-:W-:Y:S01]  /*0370*/  ISETP.GE.U32.AND P5, PT, R0, 0x7f800000, PT ;  /* 0x7f8000000000780c */ /* 0x000fe20003fa6070 */
[----:B---3--:R-:W-:Y:S02]  /*0380*/  @!P4 FMUL R7, R7, R7 ;  /* 0x000000070707c220 */ /* 0x008fe40000400000 */
[----:B------:R-:W-:Y:S02]  /*0390*/  VIADD R8, R8, 0xc0c00000 ;  /* 0xc0c0000008087836 */ /* 0x000fe40000000000 */
[C---:B------:R-:W-:Y:S01]  /*03a0*/  FADD.FTZ.RZ R12, R7.reuse, 1 ;  /* 0x3f800000070c7421 */ /* 0x040fe2000001c000 */
[----:B------:R-:W-:Y:S02]  /*03b0*/  ISETP.GE.U32.AND P4, PT, R7, 0x7f800000, PT ;  /* 0x7f8000000700780c */ /* 0x000fe40003f86070 */
[----:B------:R-:W-:Y:S02]  /*03c0*/  LOP3.LUT R9, R8, 0xff800000, RZ, 0xc0, !PT ;  /* 0xff80000008097812 */ /* 0x000fe400078ec0ff */
[----:B------:R-:W-:-:S02]  /*03d0*/  IADD3 R8, R12, -0x3f400000, RZ ;  /* 0xc0c000000c087810 */ /* 0x000fc40007ffe0ff */
[----:B------:R-:W-:Y:S01]  /*03e0*/  IADD3 R10, -R9, 0x40800000, RZ ;  /* 0x40800000090a7810 */ /* 0x000fe20007ffe1ff */
[----:B------:R-:W-:Y:S01]  /*03f0*/  IMAD.IADD R11, R0, 0x1, -R9 ;  /* 0x00000001000b7824 */ /* 0x000fe200078e0a09 */
[----:B------:R-:W-:Y:S02]  /*0400*/  LOP3.LUT R8, R8, 0xff800000, RZ, 0xc0, !PT ;  /* 0xff80000008087812 */ /* 0x000fe400078ec0ff */
[----:B------:R-:W-:Y:S01]  /*0410*/  I2FP.F32.S32 R9, R9 ;  /* 0x0000000900097245 */ /* 0x000fe20000201400 */
[----:B------:R-:W-:Y:S01]  /*0420*/  FFMA.FTZ R10, R10, R13, -1 ;  /* 0xbf8000000a0a7423 */ /* 0x000fe2000001000d */
[----:B------:R-:W-:-:S03]  /*0430*/  IADD3 R12, -R8, 0x40800000, RZ ;  /* 0x40800000080c7810 */ /* 0x000fc60007ffe1ff */
[----:B------:R-:W-:Y:S01]  /*0440*/  FADD R11, R11, R10 ;  /* 0x0000000a0b0b7221 */ /* 0x000fe20000000000 */
[----:B------:R-:W-:Y:S01]  /*0450*/  IADD3 R10, R7, -R8, RZ ;  /* 0x80000008070a7210 */ /* 0x000fe20007ffe0ff */
[----:B------:R-:W-:Y:S01]  /*0460*/  FFMA.FTZ R13, R12, R13, -1 ;  /* 0xbf8000000c0d7423 */ /* 0x000fe2000001000d */
[----:B------:R-:W-:Y:S01]  /*0470*/  I2FP.F32.S32 R8, R8 ;  /* 0x0000000800087245 */ /* 0x000fe20000201400 */
[----:B------:R-:W-:Y:S01]  /*0480*/  FFMA.FTZ R12, R11, -R14, 0.10546888411045074463 ;  /* 0x3dd800120b0c7423 */ /* 0x000fe2000001080e */
[----:B------:R-:W-:Y:S01]  /*0490*/  FMUL R9, R9, 1.1920928955078125e-07 ;  /* 0x3400000009097820 */ /* 0x000fe20000400000 */
[----:B------:R-:W-:Y:S02]  /*04a0*/  FADD R10, R10, R13 ;  /* 0x0000000d0a0a7221 */ /* 0x000fe40000000000 */
[----:B------:R-:W-:Y:S01]  /*04b0*/  FFMA.FTZ R12, R11, R12, -0.13229703903198242188 ;  /* 0xbe0778e00b0c7423 */ /* 0x000fe2000001000c */
[----:B------:R-:W-:Y:S01]  /*04c0*/  FMUL R8, R8, 1.1920928955078125e-07 ;  /* 0x3400000008087820 */ /* 0x000fe20000400000 */
[----:B------:R-:W-:-:S02]  /*04d0*/  FFMA.FTZ R13, R10, -R14, 0.10546888411045074463 ;  /* 0x3dd800120a0d7423 */ /* 0x000fc4000001080e */
[C---:B------:R-:W-:Y:S02]  /*04e0*/  FFMA.FTZ R12, R11.reuse, R12, 0.14491446316242218018 ;  /* 0x3e1464750b0c7423 */ /* 0x040fe4000001000c */
[C---:B------:R-:W-:Y:S02]  /*04f0*/  FFMA.FTZ R13, R10.reuse, R13, -0.13229703903198242188 ;  /* 0xbe0778e00a0d7423 */ /* 0x040fe4000001000d */
[C---:B------:R-:W-:Y:S02]  /*0500*/  FFMA.FTZ R12, R11.reuse, R12, -0.16641564667224884033 ;  /* 0xbe2a68dd0b0c7423 */ /* 0x040fe4000001000c */
[C---:B------:R-:W-:Y:S02]  /*0510*/  FFMA.FTZ R13, R10.reuse, R13, 0.14491446316242218018 ;  /* 0x3e1464750a0d7423 */ /* 0x040fe4000001000d */
[----:B------:R-:W-:Y:S02]  /*0520*/  FFMA.FTZ R12, R11, R12, 0.19988867640495300293 ;  /* 0x3e4caf9e0b0c7423 */ /* 0x000fe4000001000c */
[----:B------:R-:W-:-:S02]  /*0530*/  FFMA.FTZ R13, R10, R13, -0.16641564667224884033 ;  /* 0xbe2a68dd0a0d7423 */ /* 0x000fc4000001000d */
[C---:B------:R-:W-:Y:S02]  /*0540*/  FFMA.FTZ R12, R11.reuse, R12, -0.25000196695327758789 ;  /* 0xbe8000420b0c7423 */ /* 0x040fe4000001000c */
[C---:B------:R-:W-:Y:S02]  /*0550*/  FFMA.FTZ R13, R10.reuse, R13, 0.19988867640495300293 ;  /* 0x3e4caf9e0a0d7423 */ /* 0x040fe4000001000d */
[C---:B------:R-:W-:Y:S02]  /*0560*/  FFMA.FTZ R12, R11.reuse, R12, 0.33333510160446166992 ;  /* 0x3eaaaae60b0c7423 */ /* 0x040fe4000001000c */
[C---:B------:R-:W-:Y:S02]  /*0570*/  FFMA.FTZ R13, R10.reuse, R13, -0.25000196695327758789 ;  /* 0xbe8000420a0d7423 */ /* 0x040fe4000001000d */
[----:B------:R-:W-:Y:S02]  /*0580*/  FFMA.FTZ R12, R11, R12, -0.5 ;  /* 0xbf0000000b0c7423 */ /* 0x000fe4000001000c */
[----:B------:R-:W-:-:S02]  /*0590*/  FFMA.FTZ R13, R10, R13, 0.33333510160446166992 ;  /* 0x3eaaaae60a0d7423 */ /* 0x000fc4000001000d */
[C---:B------:R-:W-:Y:S02]  /*05a0*/  FMUL R12, R11.reuse, R12 ;  /* 0x0000000c0b0c7220 */ /* 0x040fe40000400000 */
[C---:B------:R-:W-:Y:S02]  /*05b0*/  FFMA.FTZ R13, R10.reuse, R13, -0.5 ;  /* 0xbf0000000a0d7423 */ /* 0x040fe4000001000d */
[----:B------:R-:W-:Y:S02]  /*05c0*/  FFMA.FTZ R12, R11, R12, R11 ;  /* 0x0000000c0b0c7223 */ /* 0x000fe4000001000b */
[C---:B------:R-:W-:Y:S02]  /*05d0*/  FMUL R13, R10.reuse, R13 ;  /* 0x0000000d0a0d7220 */ /* 0x040fe40000400000 */
[----:B------:R-:W-:Y:S02]  /*05e0*/  FFMA.FTZ R12, R9, 0.69314718246459960938, R12 ;  /* 0x3f317218090c7823 */ /* 0x000fe4000001000c */
[----:B------:R-:W-:-:S04]  /*05f0*/  FFMA.FTZ R13, R10, R13, R10 ;  /* 0x0000000d0a0d7223 */ /* 0x000fc8000001000a */
[----:B------:R-:W-:Y:S01]  /*0600*/  FFMA.FTZ R13, R8, 0.69314718246459960938, R13 ;  /* 0x3f317218080d7823 */ /* 0x000fe2000001000d */
[----:B------:R-:W-:Y:S06]  /*0610*/  @!P5 BRA `(.L_x_1) ;  /* 0x000000000014d947 */ /* 0x000fec0003800000 */
[C---:B------:R-:W-:Y:S02]  /*0620*/  ISETP.GE.AND P5, PT, R0.reuse, -0x407fffff, PT ;  /* 0xbf8000010000780c */ /* 0x040fe40003fa6270 */
[----:B------:R-:W-:-:S11]  /*0630*/  FSETP.NEU.AND P6, PT, R0, RZ, PT ;  /* 0x000000ff0000720b */ /* 0x000fd60003fcd000 */
[----:B------:R-:W-:-:S04]  /*0640*/  @P5 IMAD.MOV.U32 R9, RZ, RZ, 0x7f800000 ;  /* 0x7f800000ff095424 */ /* 0x000fc800078e00ff */
[----:B------:R-:W-:-:S05]  /*0650*/  @P5 FFMA.FTZ R12, R0, R9, +INF ;  /* 0x7f800000000c5423 */ /* 0x000fca0000010009 */
[----:B------:R-:W-:-:S07]  /*0660*/  FSEL R12, R12, -RZ, P6 ;  /* 0x800000ff0c0c7208 */ /* 0x000fce0003000000 */
.L_x_1:
[----:B------:R-:W-:Y:S05]  /*0670*/  BSYNC B0 ;  /* 0x0000000000007941 */ /* 0x000fea0003800000 */
.L_x_0:
[----:B------:R-:W-:Y:S04]  /*0680*/  BSSY B0, `(.L_x_2) ;  /* 0x0000007000007945 */ /* 0x000fe80003800000 */
[----:B------:R-:W-:Y:S05]  /*0690*/  @!P4 BRA `(.L_x_3) ;  /* 0x000000000014c947 */ /* 0x000fea0003800000 */
[C---:B------:R-:W-:Y:S02]  /*06a0*/  ISETP.GE.AND P4, PT, R7.reuse, -0x407fffff, PT ;  /* 0xbf8000010700780c */ /* 0x040fe40003f86270 */
[----:B------:R-:W-:-:S11]  /*06b0*/  FSETP.NEU.AND P5, PT, R7, RZ, PT ;  /* 0x000000ff0700720b */ /* 0x000fd60003fad000 */
[----:B------:R-:W-:-:S05]  /*06c0*/  @P4 MOV R0, 0x7f800000 ;  /* 0x7f80000000004802 */ /* 0x000fca0000000f00 */
[----:B------:R-:W-:-:S05]  /*06d0*/  @P4 FFMA.FTZ R13, R7, R0, +INF ;  /* 0x7f800000070d4423 */ /* 0x000fca0000010000 */
[----:B------:R-:W-:-:S07]  /*06e0*/  FSEL R13, R13, -RZ, P5 ;  /* 0x800000ff0d0d7208 */ /* 0x000fce0002800000 */
.L_x_3:
[----:B------:R-:W-:Y:S05]  /*06f0*/  BSYNC B0 ;  /* 0x0000000000007941 */ /* 0x000fea0003800000 */
.L_x_2:
[----:B------:R-:W-:Y:S01]  /*0700*/  FSEL R10, R3, R12, P3 ;  /* 0x0000000c030a7208 */ /* 0x000fe20001800000 */
[----:B------:R-:W-:Y:S01]  /*0710*/  BSSY B0, `(.L_x_4) ;  /* 0x0000019000007945 */ /* 0x000fe20003800000 */
[----:B------:R-:W-:Y:S02]  /*0720*/  FSETP.GT.AND P3, PT, R6, 20, PT ;  /* 0x41a000000600780b */ /* 0x000fe40003f64000 */
[----:B-----5:R-:W-:Y:S01]  /*0730*/  SEL R4, R4, RZ, P2 ;  /* 0x000000ff04047207 */ /* 0x020fe20001000000 */
[----:B------:R-:W-:Y:S01]  /*0740*/  FADD.FTZ R11, |R10|, -RZ ;  /* 0x800000ff0a0b7221 */ /* 0x000fe20000010200 */
[----:B------:R-:W-:Y:S02]  /*0750*/  SEL R5, R5, RZ, P2 ;  /* 0x000000ff05057207 */ /* 0x000fe40001000000 */
[----:B------:R-:W-:Y:S02]  /*0760*/  FSEL R7, R6, R13, P3 ;  /* 0x0000000d06077208 */ /* 0x000fe40001800000 */
[----:B------:R-:W-:-:S13]  /*0770*/  FSETP.GE.AND P4, PT, R11, 0.60000002384185791016, PT ;  /* 0x3f19999a0b00780b */ /* 0x000fda0003f86000 */
[----:B------:R-:W-:Y:S05]  /*0780*/  @!P4 BRA `(.L_x_5) ;  /* 0x000000000028c947 */ /* 0x000fea0003800000 */
[C---:B------:R-:W-:Y:S01]  /*0790*/  FMUL R0, R11.reuse, 2.8853900432586669922 ;  /* 0x4038aa3b0b007820 */ /* 0x040fe20000400000 */
[----:B------:R-:W-:Y:S01]  /*07a0*/  HFMA2.MMA R9, -RZ, RZ, 1.875, 0 ;  /* 0x3f800000ff097435 */ /* 0x000fe200000001ff */
[----:B------:R-:W-:-:S04]  /*07b0*/  FSETP.GE.AND P2, PT, R11, 9.010913848876953125, PT ;  /* 0x41102cb40b00780b */ /* 0x000fc80003f46000 */
[----:B------:R-:W1:Y:S02]  /*07c0*/  MUFU.EX2 R0, R0 ;  /* 0x0000000000007308 */ /* 0x000e640000000800 */
[----:B-1----:R-:W-:-:S06]  /*07d0*/  FADD R8, R0, 1 ;  /* 0x3f80000000087421 */ /* 0x002fcc0000000000 */
[----:B------:R-:W1:Y:S02]  /*07e0*/  MUFU.RCP R8, R8 ;  /* 0x0000000800087308 */ /* 0x000e640000001000 */
[----:B-1----:R-:W-:-:S05]  /*07f0*/  FFMA.FTZ R9, R8, -2, R9 ;  /* 0xc000000008097823 */ /* 0x002fca0000010009 */
[----:B------:R-:W-:-:S04]  /*0800*/  FSEL R9, R9, 1, !P2 ;  /* 0x3f80000009097808 */ /* 0x000fc80005000000 */
[----:B------:R-:W-:Y:S01]  /*0810*/  LOP3.LUT R10, R9, 0x80000000, R10, 0xf8, !PT ;  /* 0x80000000090a7812 */ /* 0x000fe200078ef80a */
[----:B------:R-:W-:Y:S06]  /*0820*/  BRA `(.L_x_6) ;  /* 0x00000000001c7947 */ /* 0x000fec0003800000 */
.L_x_5:
[----:B------:R-:W-:Y:S02]  /*0830*/  IMAD.MOV.U32 R0, RZ, RZ, 0x3c80f082 ;  /* 0x3c80f082ff007424 */ /* 0x000fe400078e00ff */
[----:B------:R-:W-:-:S04]  /*0840*/  FMUL R9, R10, R10 ;  /* 0x0000000a0a097220 */ /* 0x000fc80000400000 */
[----:B------:R-:W-:-:S04]  /*0850*/  FFMA.FTZ R0, R9, R0, -0.052303962409496307373 ;  /* 0xbd563cae09007423 */ /* 0x000fc80000010000 */
[----:B------:R-:W-:-:S04]  /*0860*/  FFMA.FTZ R0, R9, R0, 0.1331529766321182251 ;  /* 0x3e08594109007423 */ /* 0x000fc80000010000 */
[----:B------:R-:W-:-:S04]  /*0870*/  FFMA.FTZ R0, R9, R0, -0.33332768082618713379 ;  /* 0xbeaaa9ed09007423 */ /* 0x000fc80000010000 */
[----:B------:R-:W-:-:S04]  /*0880*/  FFMA.FTZ R0, R9, R0, RZ ;  /* 0x0000000009007223 */ /* 0x000fc800000100ff */
[----:B------:R-:W-:-:S07]  /*0890*/  FFMA.FTZ R10, R10, R0, R10 ;  /* 0x000000000a0a7223 */ /* 0x000fce000001000a */
.L_x_6:
[----:B------:R-:W-:Y:S05]  /*08a0*/  BSYNC B0 ;  /* 0x0000000000007941 */ /* 0x000fea0003800000 */
.L_x_4:
[----:B------:R-:W-:Y:S01]  /*08b0*/  FADD.FTZ R11, |R7|, -RZ ;  /* 0x800000ff070b7221 */ /* 0x000fe20000010200 */
[----:B------:R-:W-:Y:S04]  /*08c0*/  BSSY B0, `(.L_x_7) ;  /* 0x0000014000007945 */ /* 0x000fe80003800000 */
[----:B------:R-:W-:-:S13]  /*08d0*/  FSETP.GE.AND P2, PT, R11, 0.60000002384185791016, PT ;  /* 0x3f19999a0b00780b */ /* 0x000fda0003f46000 */
[----:B------:R-:W-:Y:S05]  /*08e0*/  @!P2 BRA `(.L_x_8) ;  /* 0x000000000028a947 */ /* 0x000fea0003800000 */
[C---:B------:R-:W-:Y:S01]  /*08f0*/  FMUL R0, R11.reuse, 2.8853900432586669922 ;  /* 0x4038aa3b0b007820 */ /* 0x040fe20000400000 */
[----:B------:R-:W-:Y:S02]  /*0900*/  MOV R9, 0x3f800000 ;  /* 0x3f80000000097802 */ /* 0x000fe40000000f00 */
[----:B------:R-:W-:-:S03]  /*0910*/  FSETP.GE.AND P2, PT, R11, 9.010913848876953125, PT ;  /* 0x41102cb40b00780b */ /* 0x000fc60003f46000 */
[----:B------:R-:W1:Y:S02]  /*0920*/  MUFU.EX2 R0, R0 ;  /* 0x0000000000007308 */ /* 0x000e640000000800 */
[----:B-1----:R-:W-:-:S06]  /*0930*/  FADD R8, R0, 1 ;  /* 0x3f80000000087421 */ /* 0x002fcc0000000000 */
[----:B------:R-:W1:Y:S02]  /*0940*/  MUFU.RCP R8, R8 ;  /* 0x0000000800087308 */ /* 0x000e640000001000 */
[----:B-1----:R-:W-:-:S05]  /*0950*/  FFMA.FTZ R9, R8, -2, R9 ;  /* 0xc000000008097823 */ /* 0x002fca0000010009 */
[----:B------:R-:W-:-:S04]  /*0960*/  FSEL R12, R9, 1, !P2 ;  /* 0x3f800000090c7808 */ /* 0x000fc80005000000 */
[----:B------:R-:W-:Y:S01]  /*0970*/  LOP3.LUT R7, R12, 0x80000000, R7, 0xf8, !PT ;  /* 0x800000000c077812 */ /* 0x000fe200078ef807 */
[----:B------:R-:W-:Y:S06]  /*0980*/  BRA `(.L_x_9) ;  /* 0x00000000001c7947 */ /* 0x000fec0003800000 */
.L_x_8:
[----:B------:R-:W-:Y:S01]  /*0990*/  HFMA2.MMA R0, -RZ, RZ, 1.125, -9232 ;  /* 0x3c80f082ff007435 */ /* 0x000fe200000001ff */
[----:B------:R-:W-:-:S09]  /*09a0*/  FMUL R9, R7, R7 ;  /* 0x0000000707097220 */ /* 0x000fd20000400000 */
[----:B------:R-:W-:-:S04]  /*09b0*/  FFMA.FTZ R0, R9, R0, -0.052303962409496307373 ;  /* 0xbd563cae09007423 */ /* 0x000fc80000010000 */
[----:B------:R-:W-:-:S04]  /*09c0*/  FFMA.FTZ R0, R9, R0, 0.1331529766321182251 ;  /* 0x3e08594109007423 */ /* 0x000fc80000010000 */
[----:B------:R-:W-:-:S04]  /*09d0*/  FFMA.FTZ R0, R9, R0, -0.33332768082618713379 ;  /* 0xbeaaa9ed09007423 */ /* 0x000fc80000010000 */
[----:B------:R-:W-:-:S04]  /*09e0*/  FFMA.FTZ R0, R9, R0, RZ ;  /* 0x0000000009007223 */ /* 0x000fc800000100ff */
[----:B------:R-:W-:-:S07]  /*09f0*/  FFMA.FTZ R7, R7, R0, R7 ;  /* 0x0000000007077223 */ /* 0x000fce0000010007 */
.L_x_9:
[----:B------:R-:W-:Y:S05]  /*0a00*/  BSYNC B0 ;  /* 0x0000000000007941 */ /* 0x000fea0003800000 */
.L_x_7:
[----:B------:R-:W1:Y:S01]  /*0a10*/  LDC.64 R8, c[0x0][0x220] ;  /* 0x00008800ff087b82 */ /* 0x000e620000000a00 */
[----:B------:R-:W-:Y:S01]  /*0a20*/  @P1 FMUL R4, R3, R10 ;  /* 0x0000000a03041220 */ /* 0x000fe20000400000 */
[----:B------:R-:W-:Y:S01]  /*0a30*/  @P1 FMUL R5, R6, R7 ;  /* 0x0000000706051220 */ /* 0x000fe20000400000 */
[----:B-1----:R-:W-:Y:S01]  /*0a40*/  IMAD.WIDE R2, R2, 0x4, R8 ;  /* 0x0000000402027825 */ /* 0x002fe200078e0208 */
[----:B------:R-:W-:Y:S06]  /*0a50*/  @P0 EXIT ;  /* 0x000000000000094d */ /* 0x000fec0003800000 */
[----:B------:R-:W-:Y:S01]  /*0a60*/  STG.E.64 desc[UR4][R2.64], R4 ;  /* 0x0000000402007986 */ /* 0x000fe2000c101b04 */
[----:B------:R-:W-:Y:S05]  /*0a70*/  EXIT ;  /* 0x000000000000794d */ /* 0x000fea0003800000 */
.L_x_10:
[----:B------:R-:W-:-:S00]  /*0a80*/  BRA `(.L_x_10) ;  /* 0xfffffffc00fc7947 */ /* 0x000fc0000383ffff */
[----:B------:R-:W-:-:S00]  /*0a90*/  NOP ;  /* 0x0000000000007918 */ /* 0x000fc00000000000 */
        /* <DEDUP_REMOVED lines=14> */
.L_x_11:


//--------------------- .nv.global.init           --------------------------
	.section	.nv.global.init,"aw",@progbits
.nv.global.init:
	.type		_$_str,@object
	.size		_$_str,(.L_0 - _$_str)
_$_str:
        /*0000*/ 	.byte	0x5f, 0x5f, 0x43, 0x55, 0x44, 0x41, 0x5f, 0x46, 0x54, 0x5a, 0x00
.L_0:


//--------------------- .nv.constant0.triton_poi_fused_cat_2 --------------------------
	.section	.nv.constant0.triton_poi_fused_cat_2,"a",@progbits
	.sectionflags	@""
	.align	4
.nv.constant0.triton_poi_fused_cat_2:
	.zero		556
